//
// Generated by NVIDIA NVVM Compiler
//
// Compiler Build ID: CL-36424714
// Cuda compilation tools, release 13.0, V13.0.88
// Based on NVVM 20.0.0
//

.version 9.0
.target sm_100
.address_size 64

	// .globl	_Z12processImagePfiiy

.visible .entry _Z12processImagePfiiy(
	.param .u64 .ptr .align 1 _Z12processImagePfiiy_param_0,
	.param .u32 _Z12processImagePfiiy_param_1,
	.param .u32 _Z12processImagePfiiy_param_2,
	.param .u64 _Z12processImagePfiiy_param_3
)
{
	.reg .pred 	%p<4>;
	.reg .b32 	%r<14>;
	.reg .b32 	%f<8>;
	.reg .b64 	%rd<6>;

	ld.param.u64 	%rd1, [_Z12processImagePfiiy_param_0];
	ld.param.u32 	%r3, [_Z12processImagePfiiy_param_1];
	ld.param.u32 	%r4, [_Z12processImagePfiiy_param_2];
	ld.param.u64 	%rd2, [_Z12processImagePfiiy_param_3];
	mov.u32 	%r6, %ctaid.x;
	mov.u32 	%r7, %ntid.x;
	mov.u32 	%r8, %tid.x;
	mad.lo.s32 	%r1, %r6, %r7, %r8;
	mov.u32 	%r9, %ctaid.y;
	mov.u32 	%r10, %ntid.y;
	mov.u32 	%r11, %tid.y;
	mad.lo.s32 	%r12, %r9, %r10, %r11;
	setp.ge.s32 	%p1, %r1, %r3;
	setp.ge.s32 	%p2, %r12, %r4;
	or.pred  	%p3, %p1, %p2;
	@%p3 bra 	$L__BB0_2;
	cvta.to.global.u64 	%rd3, %rd1;
	cvt.rn.f32.s32 	%f1, %r1;
	cvt.rn.f32.u32 	%f2, %r12;
	tex.2d.v4.f32.f32 	{%f3, %f4, %f5, %f6}, [%rd2, {%f1, %f2}];
	add.f32 	%f7, %f3, %f3;
	mad.lo.s32 	%r13, %r3, %r12, %r1;
	mul.wide.s32 	%rd4, %r13, 4;
	add.s64 	%rd5, %rd3, %rd4;
	st.global.f32 	[%rd5], %f7;
$L__BB0_2:
	ret;

}


// ===== COMPILED SASS (sm_100) =====

	.target	sm_100

	.elftype	@"ET_EXEC"


//--------------------- .note.nv.tkinfo           --------------------------
	.section	.note.nv.tkinfo,"",@"SHT_NOTE"
	.sectionflags	@"SHF_NOTE_NV_TKINFO"
	.tkinfo
        /*0018*/ 	.word	0x00000002
        /*0030*/ 	.string	""
        /*0030*/ 	.string	"ptxas"
        /*0030*/ 	.string	"Cuda compilation tools, release 13.0, V13.0.88"
        /*0030*/ 	.string	"Build cuda_13.0.r13.0/compiler.36424714_0"
        /*0030*/ 	.string	"-arch sm_100 -m 64 "



//--------------------- .note.nv.cuinfo           --------------------------
	.section	.note.nv.cuinfo,"",@"SHT_NOTE"
	.sectionflags	@"SHF_NOTE_NV_CUINFO"
        /*0018*/ 	.short	0x0002
        /*001a*/ 	.short	0x0064
        /*001c*/ 	.short	0x0082
	.zero		2


//--------------------- .nv.info                  --------------------------
	.section	.nv.info,"",@"SHT_CUDA_INFO"
	.align	4


	//----- nvinfo : EIATTR_REGCOUNT
	.align		4
        /*0000*/ 	.byte	0x04, 0x2f
        /*0002*/ 	.short	(.L_1 - .L_0)
	.align		4
.L_0:
        /*0004*/ 	.word	index@(_Z12processImagePfiiy)
        /*0008*/ 	.word	0x0000000a


	//----- nvinfo : EIATTR_FRAME_SIZE
	.align		4
.L_1:
        /*000c*/ 	.byte	0x04, 0x11
        /*000e*/ 	.short	(.L_3 - .L_2)
	.align		4
.L_2:
        /*0010*/ 	.word	index@(_Z12processImagePfiiy)
        /*0014*/ 	.word	0x00000000


	//----- nvinfo : EIATTR_MIN_STACK_SIZE
	.align		4
.L_3:
        /*0018*/ 	.byte	0x04, 0x12
        /*001a*/ 	.short	(.L_5 - .L_4)
	.align		4
.L_4:
        /*001c*/ 	.word	index@(_Z12processImagePfiiy)
        /*0020*/ 	.word	0x00000000
.L_5:


//--------------------- .nv.compat                --------------------------
	.section	.nv.compat,"",@"SHT_CUDA_COMPAT_INFO"
	.align	4
        /*0000*/ 	.byte	0x02, 0x09, 0x00, 0x00, 0x02, 0x02, 0x02, 0x00, 0x02, 0x05, 0x05, 0x00, 0x03, 0x07, 0x01, 0x01
        /*0010*/ 	.byte	0x02, 0x03, 0x00, 0x00, 0x02, 0x06, 0x01, 0x00, 0x04, 0x0b, 0x08, 0x00, 0x09, 0x00, 0x00, 0x00
        /*0020*/ 	.byte	0x00, 0x00, 0x00, 0x00


//--------------------- .nv.info._Z12processImagePfiiy --------------------------
	.section	.nv.info._Z12processImagePfiiy,"",@"SHT_CUDA_INFO"
	.sectionflags	@""
	.align	4


	//----- nvinfo : EIATTR_CUDA_API_VERSION
	.align		4
        /*0000*/ 	.byte	0x04, 0x37
        /*0002*/ 	.short	(.L_7 - .L_6)
.L_6:
        /*0004*/ 	.word	0x00000082


	//----- nvinfo : EIATTR_KPARAM_INFO
	.align		4
.L_7:
        /*0008*/ 	.byte	0x04, 0x17
        /*000a*/ 	.short	(.L_9 - .L_8)
.L_8:
        /*000c*/ 	.word	0x00000000
        /*0010*/ 	.short	0x0003
        /*0012*/ 	.short	0x0010
        /*0014*/ 	.byte	0x00, 0xf0, 0x21, 0x00


	//----- nvinfo : EIATTR_KPARAM_INFO
	.align		4
.L_9:
        /*0018*/ 	.byte	0x04, 0x17
        /*001a*/ 	.short	(.L_11 - .L_10)
.L_10:
        /*001c*/ 	.word	0x00000000
        /*0020*/ 	.short	0x0002
        /*0022*/ 	.short	0x000c
        /*0024*/ 	.byte	0x00, 0xf0, 0x11, 0x00


	//----- nvinfo : EIATTR_KPARAM_INFO
	.align		4
.L_11:
        /*0028*/ 	.byte	0x04, 0x17
        /*002a*/ 	.short	(.L_13 - .L_12)
.L_12:
        /*002c*/ 	.word	0x00000000
        /*0030*/ 	.short	0x0001
        /*0032*/ 	.short	0x0008
        /*0034*/ 	.byte	0x00, 0xf0, 0x11, 0x00


	//----- nvinfo : EIATTR_KPARAM_INFO
	.align		4
.L_13:
        /*0038*/ 	.byte	0x04, 0x17
        /*003a*/ 	.short	(.L_15 - .L_14)
.L_14:
        /*003c*/ 	.word	0x00000000
        /*0040*/ 	.short	0x0000
        /*0042*/ 	.short	0x0000
        /*0044*/ 	.byte	0x00, 0xf5, 0x21, 0x00


	//----- nvinfo : EIATTR_SPARSE_MMA_MASK
	.align		4
.L_15:
        /*0048*/ 	.byte	0x03, 0x50
        /*004a*/ 	.short	0x0000


	//----- nvinfo : EIATTR_MAXREG_COUNT
	.align		4
        /*004c*/ 	.byte	0x03, 0x1b
        /*004e*/ 	.short	0x00ff


	//----- nvinfo : EIATTR_MERCURY_ISA_VERSION
	.align		4
        /*0050*/ 	.byte	0x03, 0x5f
        /*0052*/ 	.short	0x0101


	//----- nvinfo : EIATTR_VRC_CTA_INIT_COUNT
	.align		4
        /*0054*/ 	.byte	0x02, 0x4a
	.zero		1
	.zero		1


	//----- nvinfo : EIATTR_EXIT_INSTR_OFFSETS
	.align		4
        /*0058*/ 	.byte	0x04, 0x1c
        /*005a*/ 	.short	(.L_17 - .L_16)


	//   ....[0]....
.L_16:
        /*005c*/ 	.word	0x000000c0


	//   ....[1]....
        /*0060*/ 	.word	0x00000190


	//----- nvinfo : EIATTR_CBANK_PARAM_SIZE
	.align		4
.L_17:
        /*0064*/ 	.byte	0x03, 0x19
        /*0066*/ 	.short	0x0018


	//----- nvinfo : EIATTR_PARAM_CBANK
	.align		4
        /*0068*/ 	.byte	0x04, 0x0a
        /*006a*/ 	.short	(.L_19 - .L_18)
	.align		4
.L_18:
        /*006c*/ 	.word	index@(.nv.constant0._Z12processImagePfiiy)
        /*0070*/ 	.short	0x0380
        /*0072*/ 	.short	0x0018


	//----- nvinfo : EIATTR_SW_WAR
	.align		4
.L_19:
        /*0074*/ 	.byte	0x04, 0x36
        /*0076*/ 	.short	(.L_21 - .L_20)
.L_20:
        /*0078*/ 	.word	0x00000008
.L_21:


//--------------------- .nv.callgraph             --------------------------
	.section	.nv.callgraph,"",@"SHT_CUDA_CALLGRAPH"
	.align	4
	.sectionentsize	8
	.align		4
        /*0000*/ 	.word	0x00000000
	.align		4
        /*0004*/ 	.word	0xffffffff
	.align		4
        /*0008*/ 	.word	0x00000000
	.align		4
        /*000c*/ 	.word	0xfffffffe
	.align		4
        /*0010*/ 	.word	0x00000000
	.align		4
        /*0014*/ 	.word	0xfffffffd
	.align		4
        /*0018*/ 	.word	0x00000000
	.align		4
        /*001c*/ 	.word	0xfffffffc


//--------------------- .text._Z12processImagePfiiy --------------------------
	.section	.text._Z12processImagePfiiy,"ax",@progbits
	.align	128
        .global         _Z12processImagePfiiy
        .type           _Z12processImagePfiiy,@function
        .size           _Z12processImagePfiiy,(.L_x_1 - _Z12processImagePfiiy)
        .other          _Z12processImagePfiiy,@"STO_CUDA_ENTRY STV_DEFAULT"
_Z12processImagePfiiy:
.text._Z12processImagePfiiy:
[----:B------:R-:W-:Y:S01]  /*0000*/  LDC R1, c[0x0][0x37c] ;  /* 0x0000df00ff017b82 */ /* 0x000fe20000000800 */
[----:B------:R-:W0:Y:S07]  /*0010*/  S2R R2, SR_TID.Y ;  /* 0x0000000000027919 */ /* 0x000e2e0000002200 */
[----:B------:R-:W1:Y:S01]  /*0020*/  LDC R0, c[0x0][0x360] ;  /* 0x0000d800ff007b82 */ /* 0x000e620000000800 */
[----:B------:R-:W2:Y:S01]  /*0030*/  LDCU.64 UR6, c[0x0][0x388] ;  /* 0x00007100ff0677ac */ /* 0x000ea20008000a00 */
[----:B------:R-:W1:Y:S06]  /*0040*/  S2R R3, SR_TID.X ;  /* 0x0000000000037919 */ /* 0x000e6c0000002100 */
[----:B------:R-:W0:Y:S08]  /*0050*/  S2UR UR5, SR_CTAID.Y ;  /* 0x00000000000579c3 */ /* 0x000e300000002600 */
[----:B------:R-:W0:Y:S08]  /*0060*/  LDC R5, c[0x0][0x364] ;  /* 0x0000d900ff057b82 */ /* 0x000e300000000800 */
[----:B------:R-:W1:Y:S01]  /*0070*/  S2UR UR4, SR_CTAID.X ;  /* 0x00000000000479c3 */ /* 0x000e620000002500 */
[----:B0-----:R-:W-:-:S05]  /*0080*/  IMAD R5, R5, UR5, R2 ;  /* 0x0000000505057c24 */ /* 0x001fca000f8e0202 */
[----:B--2---:R-:W-:Y:S01]  /*0090*/  ISETP.GE.AND P0, PT, R5, UR7, PT ;  /* 0x0000000705007c0c */ /* 0x004fe2000bf06270 */
[----:B-1----:R-:W-:-:S05]  /*00a0*/  IMAD R0, R0, UR4, R3 ;  /* 0x0000000400007c24 */ /* 0x002fca000f8e0203 */
[----:B------:R-:W-:-:S13]  /*00b0*/  ISETP.GE.OR P0, PT, R0, UR6, P0 ;  /* 0x0000000600007c0c */ /* 0x000fda0008706670 */
[----:B------:R-:W-:Y:S05]  /*00c0*/  @P0 EXIT ;  /* 0x000000000000094d */ /* 0x000fea0003800000 */
[----:B------:R-:W0:Y:S01]  /*00d0*/  LDCU UR4, c[0x0][0x390] ;  /* 0x00007200ff0477ac */ /* 0x000e220008000800 */
[----:B------:R-:W-:Y:S01]  /*00e0*/  HFMA2 R4, -RZ, RZ, -3, 0 ;  /* 0xc2000000ff047431 */ /* 0x000fe200000001ff */
[----:B------:R-:W-:Y:S02]  /*00f0*/  I2FP.F32.S32 R6, R0 ;  /* 0x0000000000067245 */ /* 0x000fe40000201400 */
[----:B------:R-:W-:Y:S01]  /*0100*/  I2FP.F32.U32 R7, R5 ;  /* 0x0000000500077245 */ /* 0x000fe20000201000 */
[----:B------:R-:W-:-:S03]  /*0110*/  UMOV UR5, URZ ;  /* 0x000000ff00057c82 */ /* 0x000fc60008000000 */
[----:B0-----:R0:W5:Y:S01]  /*0120*/  TEX.LL RZ, R6, R6, R4, UR4, 2D, 0x1 ;  /* 0x28ff040406067f60 */ /* 0x00116200089e01ff */
[----:B------:R-:W1:Y:S01]  /*0130*/  LDC.64 R2, c[0x0][0x380] ;  /* 0x0000e000ff027b82 */ /* 0x000e620000000a00 */
[----:B------:R-:W-:Y:S01]  /*0140*/  IMAD R5, R5, UR6, R0 ;  /* 0x0000000605057c24 */ /* 0x000fe2000f8e0200 */
[----:B0-----:R-:W0:Y:S03]  /*0150*/  LDCU.64 UR4, c[0x0][0x358] ;  /* 0x00006b00ff0477ac */ /* 0x001e260008000a00 */
[----:B-1----:R-:W-:-:S04]  /*0160*/  IMAD.WIDE R2, R5, 0x4, R2 ;  /* 0x0000000405027825 */ /* 0x002fc800078e0202 */
[----:B-----5:R-:W-:-:S05]  /*0170*/  FADD R5, R6, R6 ;  /* 0x0000000606057221 */ /* 0x020fca0000000000 */
[----:B0-----:R-:W-:Y:S01]  /*0180*/  STG.E desc[UR4][R2.64], R5 ;  /* 0x0000000502007986 */ /* 0x001fe2000c101904 */
[----:B------:R-:W-:Y:S05]  /*0190*/  EXIT ;  /* 0x000000000000794d */ /* 0x000fea0003800000 */
.L_x_0:
[----:B------:R-:W-:-:S00]  /*01a0*/  BRA `(.L_x_0) ;  /* 0xfffffffc00fc7947 */ /* 0x000fc0000383ffff */
[----:B------:R-:W-:-:S00]  /*01b0*/  NOP ;  /* 0x0000000000007918 */ /* 0x000fc00000000000 */
        /* <DEDUP_REMOVED lines=12> */
.L_x_1:


//--------------------- .nv.shared.reserved.0     --------------------------
	.section	.nv.shared.reserved.0,"aw",@nobits
	.weak		__nv_reservedSMEM_offset_0_alias
	.size		__nv_reservedSMEM_offset_0_alias, 0, 64
	.other		__nv_reservedSMEM_offset_0_alias,@"STO_CUDA_RESERVED_SHARED STV_DEFAULT"
__nv_reservedSMEM_offset_0_alias:
	.zero		0
	.zero		64


//--------------------- .nv.constant0._Z12processImagePfiiy --------------------------
	.section	.nv.constant0._Z12processImagePfiiy,"a",@progbits
	.sectionflags	@""
	.align	4
.nv.constant0._Z12processImagePfiiy:
	.zero		920


//--------------------- SYMBOLS --------------------------

	.type		.nv.reservedSmem.offset0,@object
	.size		.nv.reservedSmem.offset0,0x4
